//
// Generated by NVIDIA NVVM Compiler
//
// Compiler Build ID: CL-36424714
// Cuda compilation tools, release 13.0, V13.0.88
// Based on NVVM 20.0.0
//

.version 9.0
.target sm_100
.address_size 64


.entry _Z26DetermineIfValidCudaDevicev()
{


	ret;

}


// ===== COMPILED SASS (sm_100) =====

	.target	sm_100

	.elftype	@"ET_EXEC"


//--------------------- .note.nv.tkinfo           --------------------------
	.section	.note.nv.tkinfo,"",@"SHT_NOTE"
	.sectionflags	@"SHF_NOTE_NV_TKINFO"
	.tkinfo
        /*0018*/ 	.word	0x00000002
        /*0030*/ 	.string	""
        /*0030*/ 	.string	"ptxas"
        /*0030*/ 	.string	"Cuda compilation tools, release 13.0, V13.0.88"
        /*0030*/ 	.string	"Build cuda_13.0.r13.0/compiler.36424714_0"
        /*0030*/ 	.string	"-arch sm_100 -m 64 "



//--------------------- .note.nv.cuinfo           --------------------------
	.section	.note.nv.cuinfo,"",@"SHT_NOTE"
	.sectionflags	@"SHF_NOTE_NV_CUINFO"
        /*0018*/ 	.short	0x0002
        /*001a*/ 	.short	0x0064
        /*001c*/ 	.short	0x0082
	.zero		2


//--------------------- .nv.info                  --------------------------
	.section	.nv.info,"",@"SHT_CUDA_INFO"
	.align	4


	//----- nvinfo : EIATTR_REGCOUNT
	.align		4
        /*0000*/ 	.byte	0x04, 0x2f
        /*0002*/ 	.short	(.L_1 - .L_0)
	.align		4
.L_0:
        /*0004*/ 	.word	index@(_Z26DetermineIfValidCudaDevicev)
        /*0008*/ 	.word	0x00000004


	//----- nvinfo : EIATTR_FRAME_SIZE
	.align		4
.L_1:
        /*000c*/ 	.byte	0x04, 0x11
        /*000e*/ 	.short	(.L_3 - .L_2)
	.align		4
.L_2:
        /*0010*/ 	.word	index@(_Z26DetermineIfValidCudaDevicev)
        /*0014*/ 	.word	0x00000000


	//----- nvinfo : EIATTR_MIN_STACK_SIZE
	.align		4
.L_3:
        /*0018*/ 	.byte	0x04, 0x12
        /*001a*/ 	.short	(.L_5 - .L_4)
	.align		4
.L_4:
        /*001c*/ 	.word	index@(_Z26DetermineIfValidCudaDevicev)
        /*0020*/ 	.word	0x00000000
.L_5:


//--------------------- .nv.compat                --------------------------
	.section	.nv.compat,"",@"SHT_CUDA_COMPAT_INFO"
	.align	4
        /*0000*/ 	.byte	0x02, 0x09, 0x00, 0x00, 0x02, 0x02, 0x01, 0x00, 0x02, 0x05, 0x05, 0x00, 0x03, 0x07, 0x01, 0x01
        /*0010*/ 	.byte	0x02, 0x03, 0x00, 0x00, 0x02, 0x06, 0x01, 0x00, 0x04, 0x0b, 0x08, 0x00, 0x09, 0x00, 0x00, 0x00
        /*0020*/ 	.byte	0x00, 0x00, 0x00, 0x00


//--------------------- .nv.info._Z26DetermineIfValidCudaDevicev --------------------------
	.section	.nv.info._Z26DetermineIfValidCudaDevicev,"",@"SHT_CUDA_INFO"
	.sectionflags	@""
	.align	4


	//----- nvinfo : EIATTR_CUDA_API_VERSION
	.align		4
        /*0000*/ 	.byte	0x04, 0x37
        /*0002*/ 	.short	(.L_7 - .L_6)
.L_6:
        /*0004*/ 	.word	0x00000082


	//----- nvinfo : EIATTR_SPARSE_MMA_MASK
	.align		4
.L_7:
        /*0008*/ 	.byte	0x03, 0x50
        /*000a*/ 	.short	0x0000


	//----- nvinfo : EIATTR_MAXREG_COUNT
	.align		4
        /*000c*/ 	.byte	0x03, 0x1b
        /*000e*/ 	.short	0x00ff


	//----- nvinfo : EIATTR_MERCURY_ISA_VERSION
	.align		4
        /*0010*/ 	.byte	0x03, 0x5f
        /*0012*/ 	.short	0x0101


	//----- nvinfo : EIATTR_VRC_CTA_INIT_COUNT
	.align		4
        /*0014*/ 	.byte	0x02, 0x4a
	.zero		1
	.zero		1


	//----- nvinfo : EIATTR_EXIT_INSTR_OFFSETS
	.align		4
        /*0018*/ 	.byte	0x04, 0x1c
        /*001a*/ 	.short	(.L_9 - .L_8)


	//   ....[0]....
.L_8:
        /*001c*/ 	.word	0x00000010


	//----- nvinfo : EIATTR_SW_WAR
	.align		4
.L_9:
        /*0020*/ 	.byte	0x04, 0x36
        /*0022*/ 	.short	(.L_11 - .L_10)
.L_10:
        /*0024*/ 	.word	0x00000008
.L_11:


//--------------------- .nv.callgraph             --------------------------
	.section	.nv.callgraph,"",@"SHT_CUDA_CALLGRAPH"
	.align	4
	.sectionentsize	8
	.align		4
        /*0000*/ 	.word	0x00000000
	.align		4
        /*0004*/ 	.word	0xffffffff
	.align		4
        /*0008*/ 	.word	0x00000000
	.align		4
        /*000c*/ 	.word	0xfffffffe
	.align		4
        /*0010*/ 	.word	0x00000000
	.align		4
        /*0014*/ 	.word	0xfffffffd
	.align		4
        /*0018*/ 	.word	0x00000000
	.align		4
        /*001c*/ 	.word	0xfffffffc


//--------------------- .text._Z26DetermineIfValidCudaDevicev --------------------------
	.section	.text._Z26DetermineIfValidCudaDevicev,"ax",@progbits
	.align	128
.text._Z26DetermineIfValidCudaDevicev:
        .type           _Z26DetermineIfValidCudaDevicev,@function
        .size           _Z26DetermineIfValidCudaDevicev,(.L_x_1 - _Z26DetermineIfValidCudaDevicev)
        .other          _Z26DetermineIfValidCudaDevicev,@"STO_CUDA_ENTRY STV_DEFAULT"
_Z26DetermineIfValidCudaDevicev:
[----:B------:R-:W-:Y:S01]  /*0000*/  LDC R1, c[0x0][0x37c] ;  /* 0x0000df00ff017b82 */ /* 0x000fe20000000800 */
[----:B------:R-:W-:Y:S05]  /*0010*/  EXIT ;  /* 0x000000000000794d */ /* 0x000fea0003800000 */
.L_x_0:
[----:B------:R-:W-:-:S00]  /*0020*/  BRA `(.L_x_0) ;  /* 0xfffffffc00fc7947 */ /* 0x000fc0000383ffff */
[----:B------:R-:W-:-:S00]  /*0030*/  NOP ;  /* 0x0000000000007918 */ /* 0x000fc00000000000 */
        /* <DEDUP_REMOVED lines=12> */
.L_x_1:


//--------------------- .nv.shared.reserved.0     --------------------------
	.section	.nv.shared.reserved.0,"aw",@nobits
	.weak		__nv_reservedSMEM_offset_0_alias
	.size		__nv_reservedSMEM_offset_0_alias, 0, 64
	.other		__nv_reservedSMEM_offset_0_alias,@"STO_CUDA_RESERVED_SHARED STV_DEFAULT"
__nv_reservedSMEM_offset_0_alias:
	.zero		0
	.zero		64


//--------------------- .nv.constant0._Z26DetermineIfValidCudaDevicev --------------------------
	.section	.nv.constant0._Z26DetermineIfValidCudaDevicev,"a",@progbits
	.sectionflags	@""
	.align	4
.nv.constant0._Z26DetermineIfValidCudaDevicev:
	.zero		896


//--------------------- SYMBOLS --------------------------

	.type		.nv.reservedSmem.offset0,@object
	.size		.nv.reservedSmem.offset0,0x4
